//
// Generated by NVIDIA NVVM Compiler
//
// Compiler Build ID: CL-36424714
// Cuda compilation tools, release 13.0, V13.0.88
// Based on NVVM 20.0.0
//

.version 9.0
.target sm_100
.address_size 64

	// .globl	_Z14init_particlesP8Particlei
.global .align 4 .u32 d_width;
.global .align 4 .u32 d_height;
.global .align 8 .u64 d_map;

.visible .entry _Z14init_particlesP8Particlei(
	.param .u64 .ptr .align 1 _Z14init_particlesP8Particlei_param_0,
	.param .u32 _Z14init_particlesP8Particlei_param_1
)
{
	.reg .pred 	%p<2>;
	.reg .b32 	%r<18>;
	.reg .b64 	%rd<5>;

	ld.param.u64 	%rd1, [_Z14init_particlesP8Particlei_param_0];
	ld.param.u32 	%r2, [_Z14init_particlesP8Particlei_param_1];
	mov.u32 	%r3, %ctaid.x;
	mov.u32 	%r4, %ntid.x;
	mov.u32 	%r5, %tid.x;
	mad.lo.s32 	%r1, %r3, %r4, %r5;
	setp.ge.s32 	%p1, %r1, %r2;
	@%p1 bra 	$L__BB0_2;
	cvta.to.global.u64 	%rd2, %rd1;
	shl.b32 	%r6, %r1, 2;
	ld.global.u32 	%r7, [d_width];
	rem.u32 	%r8, %r6, %r7;
	shl.b32 	%r9, %r1, 15;
	xor.b32  	%r10, %r6, %r9;
	shr.u32 	%r11, %r10, 17;
	xor.b32  	%r12, %r11, %r10;
	shl.b32 	%r13, %r12, 5;
	xor.b32  	%r14, %r13, %r12;
	ld.global.u32 	%r15, [d_height];
	rem.u32 	%r16, %r14, %r15;
	mul.wide.s32 	%rd3, %r1, 16;
	add.s64 	%rd4, %rd2, %rd3;
	st.global.u32 	[%rd4], %r8;
	st.global.u32 	[%rd4+4], %r16;
	mov.b32 	%r17, 0;
	st.global.u32 	[%rd4+8], %r17;
	st.global.u32 	[%rd4+12], %r14;
$L__BB0_2:
	ret;

}
	// .globl	_Z4tickP8Particlei
.visible .entry _Z4tickP8Particlei(
	.param .u64 .ptr .align 1 _Z4tickP8Particlei_param_0,
	.param .u32 _Z4tickP8Particlei_param_1
)
{
	.reg .pred 	%p<51>;
	.reg .b32 	%r<55>;
	.reg .b64 	%rd<31>;

	ld.param.u64 	%rd6, [_Z4tickP8Particlei_param_0];
	ld.param.u32 	%r18, [_Z4tickP8Particlei_param_1];
	mov.u32 	%r19, %ctaid.x;
	mov.u32 	%r20, %ntid.x;
	mov.u32 	%r21, %tid.x;
	mad.lo.s32 	%r1, %r19, %r20, %r21;
	setp.ge.s32 	%p1, %r1, %r18;
	@%p1 bra 	$L__BB1_27;
	cvta.to.global.u64 	%rd7, %rd6;
	mul.wide.s32 	%rd8, %r1, 16;
	add.s64 	%rd1, %rd7, %rd8;
	ld.global.u32 	%r2, [%rd1];
	cvt.s64.s32 	%rd2, %r2;
	ld.global.u32 	%r3, [%rd1+4];
	ld.global.u32 	%r22, [%rd1+8];
	setp.eq.s32 	%p2, %r22, 1;
	@%p2 bra 	$L__BB1_27;
	ld.global.u32 	%r4, [%rd1+12];
	ld.global.u32 	%r23, [d_width];
	ld.global.u32 	%r6, [d_height];
	ld.global.u64 	%rd3, [d_map];
	setp.lt.s32 	%p3, %r2, 1;
	setp.gt.s32 	%p4, %r2, %r23;
	or.pred  	%p5, %p3, %p4;
	mul.lo.s32 	%r24, %r23, %r3;
	cvt.s64.s32 	%rd9, %r24;
	add.s64 	%rd10, %rd9, %rd2;
	shl.b64 	%rd11, %rd10, 2;
	add.s64 	%rd4, %rd3, %rd11;
	add.s32 	%r53, %r3, -1;
	mul.lo.s32 	%r8, %r23, %r53;
	cvt.s64.s32 	%rd12, %r8;
	add.s64 	%rd13, %rd12, %rd2;
	shl.b64 	%rd14, %rd13, 2;
	add.s64 	%rd5, %rd3, %rd14;
	@%p5 bra 	$L__BB1_9;
	setp.lt.s32 	%p6, %r3, 1;
	setp.gt.s32 	%p7, %r3, %r6;
	or.pred  	%p8, %p6, %p7;
	@%p8 bra 	$L__BB1_5;
	ld.u32 	%r25, [%rd5+-4];
	setp.gt.s32 	%p9, %r25, 0;
	@%p9 bra 	$L__BB1_28;
$L__BB1_5:
	setp.lt.s32 	%p10, %r3, 0;
	setp.ge.s32 	%p11, %r3, %r6;
	or.pred  	%p12, %p10, %p11;
	@%p12 bra 	$L__BB1_7;
	ld.u32 	%r26, [%rd4+-4];
	setp.gt.s32 	%p13, %r26, 0;
	@%p13 bra 	$L__BB1_28;
$L__BB1_7:
	add.s32 	%r9, %r3, 1;
	setp.lt.s32 	%p14, %r3, -1;
	setp.ge.s32 	%p15, %r9, %r6;
	or.pred  	%p16, %p14, %p15;
	@%p16 bra 	$L__BB1_9;
	mul.lo.s32 	%r27, %r23, %r9;
	cvt.s64.s32 	%rd15, %r27;
	cvt.u64.u32 	%rd16, %r2;
	add.s64 	%rd17, %rd15, %rd16;
	shl.b64 	%rd18, %rd17, 2;
	add.s64 	%rd19, %rd3, %rd18;
	ld.u32 	%r28, [%rd19+-4];
	setp.gt.s32 	%p17, %r28, 0;
	@%p17 bra 	$L__BB1_28;
$L__BB1_9:
	setp.lt.s32 	%p18, %r2, 0;
	setp.ge.s32 	%p19, %r2, %r23;
	or.pred  	%p20, %p18, %p19;
	@%p20 bra 	$L__BB1_14;
	setp.lt.s32 	%p21, %r3, 1;
	setp.gt.s32 	%p22, %r3, %r6;
	or.pred  	%p23, %p21, %p22;
	@%p23 bra 	$L__BB1_12;
	add.s32 	%r29, %r8, %r2;
	mul.wide.s32 	%rd20, %r29, 4;
	add.s64 	%rd21, %rd3, %rd20;
	ld.u32 	%r30, [%rd21];
	setp.gt.s32 	%p24, %r30, 0;
	@%p24 bra 	$L__BB1_28;
$L__BB1_12:
	add.s32 	%r10, %r3, 1;
	setp.lt.s32 	%p25, %r3, -1;
	setp.ge.s32 	%p26, %r10, %r6;
	or.pred  	%p27, %p25, %p26;
	@%p27 bra 	$L__BB1_14;
	mad.lo.s32 	%r31, %r23, %r10, %r2;
	mul.wide.s32 	%rd22, %r31, 4;
	add.s64 	%rd23, %rd3, %rd22;
	ld.u32 	%r32, [%rd23];
	setp.gt.s32 	%p28, %r32, 0;
	@%p28 bra 	$L__BB1_28;
$L__BB1_14:
	add.s32 	%r54, %r2, 1;
	setp.lt.s32 	%p29, %r2, -1;
	setp.ge.s32 	%p30, %r54, %r23;
	or.pred  	%p31, %p29, %p30;
	@%p31 bra 	$L__BB1_21;
	setp.lt.s32 	%p32, %r3, 1;
	setp.gt.s32 	%p33, %r3, %r6;
	or.pred  	%p34, %p32, %p33;
	@%p34 bra 	$L__BB1_17;
	ld.u32 	%r33, [%rd5+4];
	setp.gt.s32 	%p35, %r33, 0;
	@%p35 bra 	$L__BB1_28;
$L__BB1_17:
	setp.lt.s32 	%p36, %r3, 0;
	setp.ge.s32 	%p37, %r3, %r6;
	or.pred  	%p38, %p36, %p37;
	@%p38 bra 	$L__BB1_19;
	ld.u32 	%r34, [%rd4+4];
	setp.gt.s32 	%p39, %r34, 0;
	@%p39 bra 	$L__BB1_28;
$L__BB1_19:
	add.s32 	%r12, %r3, 1;
	setp.lt.s32 	%p40, %r3, -1;
	setp.ge.s32 	%p41, %r12, %r6;
	or.pred  	%p42, %p40, %p41;
	@%p42 bra 	$L__BB1_21;
	mul.lo.s32 	%r35, %r23, %r12;
	cvt.s64.s32 	%rd24, %r35;
	add.s64 	%rd25, %rd24, %rd2;
	shl.b64 	%rd26, %rd25, 2;
	add.s64 	%rd27, %rd3, %rd26;
	ld.u32 	%r36, [%rd27+4];
	setp.gt.s32 	%p43, %r36, 0;
	@%p43 bra 	$L__BB1_28;
$L__BB1_21:
	shl.b32 	%r42, %r4, 13;
	xor.b32  	%r43, %r42, %r4;
	shr.u32 	%r44, %r43, 17;
	xor.b32  	%r13, %r44, %r43;
	and.b32  	%r41, %r13, 3;
	setp.gt.s32 	%p44, %r41, 1;
	@%p44 bra 	$L__BB1_24;
	setp.eq.s32 	%p46, %r41, 0;
	mov.u32 	%r53, %r3;
	@%p46 bra 	$L__BB1_26;
	add.s32 	%r54, %r2, -1;
	mov.u32 	%r53, %r3;
	bra.uni 	$L__BB1_26;
$L__BB1_24:
	setp.eq.s32 	%p45, %r41, 2;
	mov.u32 	%r54, %r2;
	@%p45 bra 	$L__BB1_25;
	bra.uni 	$L__BB1_26;
$L__BB1_25:
	add.s32 	%r53, %r3, 1;
	mov.u32 	%r54, %r2;
$L__BB1_26:
	setp.lt.s32 	%p47, %r54, %r23;
	setp.lt.s32 	%p48, %r54, 0;
	add.s32 	%r45, %r23, -1;
	selp.b32 	%r46, %r45, %r54, %p48;
	selp.b32 	%r47, %r46, 0, %p47;
	setp.lt.s32 	%p49, %r53, %r6;
	setp.lt.s32 	%p50, %r53, 0;
	add.s32 	%r48, %r6, -1;
	selp.b32 	%r49, %r48, %r53, %p50;
	selp.b32 	%r50, %r49, 0, %p49;
	st.global.u32 	[%rd1], %r47;
	st.global.u32 	[%rd1+4], %r50;
	shl.b32 	%r51, %r13, 5;
	xor.b32  	%r52, %r51, %r13;
	st.global.u32 	[%rd1+12], %r52;
$L__BB1_27:
	ret;
$L__BB1_28:
	mov.b32 	%r37, 1;
	st.global.u32 	[%rd1+8], %r37;
	ld.global.u32 	%r38, [d_width];
	mad.lo.s32 	%r39, %r38, %r3, %r2;
	ld.global.u64 	%rd28, [d_map];
	mul.wide.s32 	%rd29, %r39, 4;
	add.s64 	%rd30, %rd28, %rd29;
	atom.add.u32 	%r40, [%rd30], 1;
	bra.uni 	$L__BB1_27;

}


// ===== COMPILED SASS (sm_100) =====

	.target	sm_100

	.elftype	@"ET_EXEC"


//--------------------- .note.nv.tkinfo           --------------------------
	.section	.note.nv.tkinfo,"",@"SHT_NOTE"
	.sectionflags	@"SHF_NOTE_NV_TKINFO"
	.tkinfo
        /*0018*/ 	.word	0x00000002
        /*0030*/ 	.string	""
        /*0030*/ 	.string	"ptxas"
        /*0030*/ 	.string	"Cuda compilation tools, release 13.0, V13.0.88"
        /*0030*/ 	.string	"Build cuda_13.0.r13.0/compiler.36424714_0"
        /*0030*/ 	.string	"-arch sm_100 -m 64 "



//--------------------- .note.nv.cuinfo           --------------------------
	.section	.note.nv.cuinfo,"",@"SHT_NOTE"
	.sectionflags	@"SHF_NOTE_NV_CUINFO"
        /*0018*/ 	.short	0x0002
        /*001a*/ 	.short	0x0064
        /*001c*/ 	.short	0x0082
	.zero		2


//--------------------- .nv.info                  --------------------------
	.section	.nv.info,"",@"SHT_CUDA_INFO"
	.align	4


	//----- nvinfo : EIATTR_REGCOUNT
	.align		4
        /*0000*/ 	.byte	0x04, 0x2f
        /*0002*/ 	.short	(.L_4 - .L_3)
	.align		4
.L_3:
        /*0004*/ 	.word	index@(_Z14init_particlesP8Particlei)
        /*0008*/ 	.word	0x00000012


	//----- nvinfo : EIATTR_FRAME_SIZE
	.align		4
.L_4:
        /*000c*/ 	.byte	0x04, 0x11
        /*000e*/ 	.short	(.L_6 - .L_5)
	.align		4
.L_5:
        /*0010*/ 	.word	index@(_Z14init_particlesP8Particlei)
        /*0014*/ 	.word	0x00000000


	//----- nvinfo : EIATTR_REGCOUNT
	.align		4
.L_6:
        /*0018*/ 	.byte	0x04, 0x2f
        /*001a*/ 	.short	(.L_8 - .L_7)
	.align		4
.L_7:
        /*001c*/ 	.word	index@(_Z4tickP8Particlei)
        /*0020*/ 	.word	0x0000001a


	//----- nvinfo : EIATTR_FRAME_SIZE
	.align		4
.L_8:
        /*0024*/ 	.byte	0x04, 0x11
        /*0026*/ 	.short	(.L_10 - .L_9)
	.align		4
.L_9:
        /*0028*/ 	.word	index@(_Z4tickP8Particlei)
        /*002c*/ 	.word	0x00000000


	//----- nvinfo : EIATTR_MIN_STACK_SIZE
	.align		4
.L_10:
        /*0030*/ 	.byte	0x04, 0x12
        /*0032*/ 	.short	(.L_12 - .L_11)
	.align		4
.L_11:
        /*0034*/ 	.word	index@(_Z4tickP8Particlei)
        /*0038*/ 	.word	0x00000000


	//----- nvinfo : EIATTR_MIN_STACK_SIZE
	.align		4
.L_12:
        /*003c*/ 	.byte	0x04, 0x12
        /*003e*/ 	.short	(.L_14 - .L_13)
	.align		4
.L_13:
        /*0040*/ 	.word	index@(_Z14init_particlesP8Particlei)
        /*0044*/ 	.word	0x00000000
.L_14:


//--------------------- .nv.compat                --------------------------
	.section	.nv.compat,"",@"SHT_CUDA_COMPAT_INFO"
	.align	4
        /*0000*/ 	.byte	0x02, 0x09, 0x00, 0x00, 0x02, 0x02, 0x01, 0x00, 0x02, 0x05, 0x05, 0x00, 0x03, 0x07, 0x01, 0x01
        /*0010*/ 	.byte	0x02, 0x03, 0x00, 0x00, 0x02, 0x06, 0x01, 0x00, 0x04, 0x0b, 0x08, 0x00, 0x09, 0x00, 0x00, 0x00
        /*0020*/ 	.byte	0x00, 0x00, 0x00, 0x00


//--------------------- .nv.info._Z4tickP8Particlei --------------------------
	.section	.nv.info._Z4tickP8Particlei,"",@"SHT_CUDA_INFO"
	.sectionflags	@""
	.align	4


	//----- nvinfo : EIATTR_CUDA_API_VERSION
	.align		4
        /*0000*/ 	.byte	0x04, 0x37
        /*0002*/ 	.short	(.L_16 - .L_15)
.L_15:
        /*0004*/ 	.word	0x00000082


	//----- nvinfo : EIATTR_KPARAM_INFO
	.align		4
.L_16:
        /*0008*/ 	.byte	0x04, 0x17
        /*000a*/ 	.short	(.L_18 - .L_17)
.L_17:
        /*000c*/ 	.word	0x00000000
        /*0010*/ 	.short	0x0001
        /*0012*/ 	.short	0x0008
        /*0014*/ 	.byte	0x00, 0xf0, 0x11, 0x00


	//----- nvinfo : EIATTR_KPARAM_INFO
	.align		4
.L_18:
        /*0018*/ 	.byte	0x04, 0x17
        /*001a*/ 	.short	(.L_20 - .L_19)
.L_19:
        /*001c*/ 	.word	0x00000000
        /*0020*/ 	.short	0x0000
        /*0022*/ 	.short	0x0000
        /*0024*/ 	.byte	0x00, 0xf5, 0x21, 0x00


	//----- nvinfo : EIATTR_SPARSE_MMA_MASK
	.align		4
.L_20:
        /*0028*/ 	.byte	0x03, 0x50
        /*002a*/ 	.short	0x0000


	//----- nvinfo : EIATTR_MAXREG_COUNT
	.align		4
        /*002c*/ 	.byte	0x03, 0x1b
        /*002e*/ 	.short	0x00ff


	//----- nvinfo : EIATTR_MERCURY_ISA_VERSION
	.align		4
        /*0030*/ 	.byte	0x03, 0x5f
        /*0032*/ 	.short	0x0101


	//----- nvinfo : EIATTR_VRC_CTA_INIT_COUNT
	.align		4
        /*0034*/ 	.byte	0x02, 0x4a
	.zero		1
	.zero		1


	//----- nvinfo : EIATTR_EXIT_INSTR_OFFSETS
	.align		4
        /*0038*/ 	.byte	0x04, 0x1c
        /*003a*/ 	.short	(.L_22 - .L_21)


	//   ....[0]....
.L_21:
        /*003c*/ 	.word	0x00000070


	//   ....[1]....
        /*0040*/ 	.word	0x000000d0


	//   ....[2]....
        /*0044*/ 	.word	0x000009c0


	//   ....[3]....
        /*0048*/ 	.word	0x00000a40


	//----- nvinfo : EIATTR_CRS_STACK_SIZE
	.align		4
.L_22:
        /*004c*/ 	.byte	0x04, 0x1e
        /*004e*/ 	.short	(.L_24 - .L_23)
.L_23:
        /*0050*/ 	.word	0x00000000


	//----- nvinfo : EIATTR_CBANK_PARAM_SIZE
	.align		4
.L_24:
        /*0054*/ 	.byte	0x03, 0x19
        /*0056*/ 	.short	0x000c


	//----- nvinfo : EIATTR_PARAM_CBANK
	.align		4
        /*0058*/ 	.byte	0x04, 0x0a
        /*005a*/ 	.short	(.L_26 - .L_25)
	.align		4
.L_25:
        /*005c*/ 	.word	index@(.nv.constant0._Z4tickP8Particlei)
        /*0060*/ 	.short	0x0380
        /*0062*/ 	.short	0x000c


	//----- nvinfo : EIATTR_SW_WAR
	.align		4
.L_26:
        /*0064*/ 	.byte	0x04, 0x36
        /*0066*/ 	.short	(.L_28 - .L_27)
.L_27:
        /*0068*/ 	.word	0x00000008
.L_28:


//--------------------- .nv.info._Z14init_particlesP8Particlei --------------------------
	.section	.nv.info._Z14init_particlesP8Particlei,"",@"SHT_CUDA_INFO"
	.sectionflags	@""
	.align	4


	//----- nvinfo : EIATTR_CUDA_API_VERSION
	.align		4
        /*0000*/ 	.byte	0x04, 0x37
        /*0002*/ 	.short	(.L_30 - .L_29)
.L_29:
        /*0004*/ 	.word	0x00000082


	//----- nvinfo : EIATTR_KPARAM_INFO
	.align		4
.L_30:
        /*0008*/ 	.byte	0x04, 0x17
        /*000a*/ 	.short	(.L_32 - .L_31)
.L_31:
        /*000c*/ 	.word	0x00000000
        /*0010*/ 	.short	0x0001
        /*0012*/ 	.short	0x0008
        /*0014*/ 	.byte	0x00, 0xf0, 0x11, 0x00


	//----- nvinfo : EIATTR_KPARAM_INFO
	.align		4
.L_32:
        /*0018*/ 	.byte	0x04, 0x17
        /*001a*/ 	.short	(.L_34 - .L_33)
.L_33:
        /*001c*/ 	.word	0x00000000
        /*0020*/ 	.short	0x0000
        /*0022*/ 	.short	0x0000
        /*0024*/ 	.byte	0x00, 0xf5, 0x21, 0x00


	//----- nvinfo : EIATTR_SPARSE_MMA_MASK
	.align		4
.L_34:
        /*0028*/ 	.byte	0x03, 0x50
        /*002a*/ 	.short	0x0000


	//----- nvinfo : EIATTR_MAXREG_COUNT
	.align		4
        /*002c*/ 	.byte	0x03, 0x1b
        /*002e*/ 	.short	0x00ff


	//----- nvinfo : EIATTR_MERCURY_ISA_VERSION
	.align		4
        /*0030*/ 	.byte	0x03, 0x5f
        /*0032*/ 	.short	0x0101


	//----- nvinfo : EIATTR_VRC_CTA_INIT_COUNT
	.align		4
        /*0034*/ 	.byte	0x02, 0x4a
	.zero		1
	.zero		1


	//----- nvinfo : EIATTR_EXIT_INSTR_OFFSETS
	.align		4
        /*0038*/ 	.byte	0x04, 0x1c
        /*003a*/ 	.short	(.L_36 - .L_35)


	//   ....[0]....
.L_35:
        /*003c*/ 	.word	0x00000070


	//   ....[1]....
        /*0040*/ 	.word	0x000003c0


	//----- nvinfo : EIATTR_CBANK_PARAM_SIZE
	.align		4
.L_36:
        /*0044*/ 	.byte	0x03, 0x19
        /*0046*/ 	.short	0x000c


	//----- nvinfo : EIATTR_PARAM_CBANK
	.align		4
        /*0048*/ 	.byte	0x04, 0x0a
        /*004a*/ 	.short	(.L_38 - .L_37)
	.align		4
.L_37:
        /*004c*/ 	.word	index@(.nv.constant0._Z14init_particlesP8Particlei)
        /*0050*/ 	.short	0x0380
        /*0052*/ 	.short	0x000c


	//----- nvinfo : EIATTR_SW_WAR
	.align		4
.L_38:
        /*0054*/ 	.byte	0x04, 0x36
        /*0056*/ 	.short	(.L_40 - .L_39)
.L_39:
        /*0058*/ 	.word	0x00000008
.L_40:


//--------------------- .nv.callgraph             --------------------------
	.section	.nv.callgraph,"",@"SHT_CUDA_CALLGRAPH"
	.align	4
	.sectionentsize	8
	.align		4
        /*0000*/ 	.word	0x00000000
	.align		4
        /*0004*/ 	.word	0xffffffff
	.align		4
        /*0008*/ 	.word	0x00000000
	.align		4
        /*000c*/ 	.word	0xfffffffe
	.align		4
        /*0010*/ 	.word	0x00000000
	.align		4
        /*0014*/ 	.word	0xfffffffd
	.align		4
        /*0018*/ 	.word	0x00000000
	.align		4
        /*001c*/ 	.word	0xfffffffc


//--------------------- .nv.constant4             --------------------------
	.section	.nv.constant4,"a",@progbits
	.align	8
	.align		8
.nv.constant4:
        /*0000*/ 	.dword	d_width
	.align		8
        /*0008*/ 	.dword	d_height
	.align		8
        /*0010*/ 	.dword	d_map


//--------------------- .text._Z4tickP8Particlei  --------------------------
	.section	.text._Z4tickP8Particlei,"ax",@progbits
	.align	128
        .global         _Z4tickP8Particlei
        .type           _Z4tickP8Particlei,@function
        .size           _Z4tickP8Particlei,(.L_x_22 - _Z4tickP8Particlei)
        .other          _Z4tickP8Particlei,@"STO_CUDA_ENTRY STV_DEFAULT"
_Z4tickP8Particlei:
.text._Z4tickP8Particlei:
[----:B------:R-:W-:Y:S01]  /*0000*/  LDC R1, c[0x0][0x37c] ;  /* 0x0000df00ff017b82 */ /* 0x000fe20000000800 */
[----:B------:R-:W0:Y:S07]  /*0010*/  S2R R0, SR_TID.X ;  /* 0x0000000000007919 */ /* 0x000e2e0000002100 */
[----:B------:R-:W0:Y:S01]  /*0020*/  S2UR UR4, SR_CTAID.X ;  /* 0x00000000000479c3 */ /* 0x000e220000002500 */
[----:B------:R-:W1:Y:S07]  /*0030*/  LDCU UR5, c[0x0][0x388] ;  /* 0x00007100ff0577ac */ /* 0x000e6e0008000800 */
[----:B------:R-:W0:Y:S02]  /*0040*/  LDC R3, c[0x0][0x360] ;  /* 0x0000d800ff037b82 */ /* 0x000e240000000800 */
[----:B0-----:R-:W-:-:S05]  /*0050*/  IMAD R3, R3, UR4, R0 ;  /* 0x0000000403037c24 */ /* 0x001fca000f8e0200 */
[----:B-1----:R-:W-:-:S13]  /*0060*/  ISETP.GE.AND P0, PT, R3, UR5, PT ;  /* 0x0000000503007c0c */ /* 0x002fda000bf06270 */
[----:B------:R-:W-:Y:S05]  /*0070*/  @P0 EXIT ;  /* 0x000000000000094d */ /* 0x000fea0003800000 */
[----:B------:R-:W0:Y:S01]  /*0080*/  LDC.64 R12, c[0x0][0x380] ;  /* 0x0000e000ff0c7b82 */ /* 0x000e220000000a00 */
[----:B------:R-:W1:Y:S01]  /*0090*/  LDCU.64 UR4, c[0x0][0x358] ;  /* 0x00006b00ff0477ac */ /* 0x000e620008000a00 */
[----:B0-----:R-:W-:-:S05]  /*00a0*/  IMAD.WIDE R12, R3, 0x10, R12 ;  /* 0x00000010030c7825 */ /* 0x001fca00078e020c */
[----:B-1----:R-:W2:Y:S02]  /*00b0*/  LDG.E R0, desc[UR4][R12.64+0x8] ;  /* 0x000008040c007981 */ /* 0x002ea4000c1e1900 */
[----:B--2---:R-:W-:-:S13]  /*00c0*/  ISETP.NE.AND P0, PT, R0, 0x1, PT ;  /* 0x000000010000780c */ /* 0x004fda0003f05270 */
[----:B------:R-:W-:Y:S05]  /*00d0*/  @!P0 EXIT ;  /* 0x000000000000894d */ /* 0x000fea0003800000 */
[----:B------:R-:W0:Y:S01]  /*00e0*/  LDC.64 R10, c[0x4][RZ] ;  /* 0x01000000ff0a7b82 */ /* 0x000e220000000a00 */
[----:B------:R-:W2:Y:S04]  /*00f0*/  LDG.E R17, desc[UR4][R12.64] ;  /* 0x000000040c117981 */ /* 0x000ea8000c1e1900 */
[----:B------:R-:W3:Y:S03]  /*0100*/  LDG.E R0, desc[UR4][R12.64+0x4] ;  /* 0x000004040c007981 */ /* 0x000ee6000c1e1900 */
[----:B------:R-:W1:Y:S01]  /*0110*/  LDC.64 R8, c[0x4][0x10] ;  /* 0x01000400ff087b82 */ /* 0x000e620000000a00 */
[----:B------:R-:W5:Y:S04]  /*0120*/  LDG.E R18, desc[UR4][R12.64+0xc] ;  /* 0x00000c040c127981 */ /* 0x000f68000c1e1900 */
[----:B0-----:R-:W4:Y:S04]  /*0130*/  LDG.E R16, desc[UR4][R10.64] ;  /* 0x000000040a107981 */ /* 0x001f28000c1e1900 */
[----:B-1----:R-:W4:Y:S01]  /*0140*/  LDG.E.64 R6, desc[UR4][R8.64] ;  /* 0x0000000408067981 */ /* 0x002f22000c1e1b00 */
[----:B------:R-:W0:Y:S01]  /*0150*/  LDC.64 R2, c[0x4][0x8] ;  /* 0x01000200ff027b82 */ /* 0x000e220000000a00 */
[----:B------:R-:W-:Y:S02]  /*0160*/  BSSY.RECONVERGENT B0, `(.L_x_0) ;  /* 0x000002d000007945 */ /* 0x000fe40003800200 */
[----:B0-----:R0:W5:Y:S01]  /*0170*/  LDG.E R19, desc[UR4][R2.64] ;  /* 0x0000000402137981 */ /* 0x001162000c1e1900 */
[----:B---3--:R-:W-:Y:S01]  /*0180*/  VIADD R21, R0, 0xffffffff ;  /* 0xffffffff00157836 */ /* 0x008fe20000000000 */
[----:B--2---:R-:W-:-:S02]  /*0190*/  SHF.R.S32.HI R20, RZ, 0x1f, R17 ;  /* 0x0000001fff147819 */ /* 0x004fc40000011411 */
[CC--:B----4-:R-:W-:Y:S01]  /*01a0*/  ISETP.GT.AND P0, PT, R17.reuse, R16.reuse, PT ;  /* 0x000000101100720c */ /* 0x0d0fe20003f04270 */
[----:B------:R-:W-:Y:S02]  /*01b0*/  IMAD R4, R0, R16, RZ ;  /* 0x0000001000047224 */ /* 0x000fe400078e02ff */
[----:B------:R-:W-:Y:S01]  /*01c0*/  IMAD R22, R16, R21, RZ ;  /* 0x0000001510167224 */ /* 0x000fe200078e02ff */
[C---:B------:R-:W-:Y:S02]  /*01d0*/  ISETP.LT.OR P0, PT, R17.reuse, 0x1, P0 ;  /* 0x000000011100780c */ /* 0x040fe40000701670 */
[C---:B------:R-:W-:Y:S02]  /*01e0*/  IADD3 R5, P1, PT, R17.reuse, R4, RZ ;  /* 0x0000000411057210 */ /* 0x040fe40007f3e0ff */
[----:B------:R-:W-:Y:S02]  /*01f0*/  IADD3 R15, P2, PT, R17, R22, RZ ;  /* 0x00000016110f7210 */ /* 0x000fe40007f5e0ff */
[----:B------:R-:W-:-:S02]  /*0200*/  LEA.HI.X.SX32 R23, R4, R20, 0x1, P1 ;  /* 0x0000001404177211 */ /* 0x000fc400008f0eff */
[----:B------:R-:W-:Y:S02]  /*0210*/  LEA.HI.X.SX32 R14, R22, R20, 0x1, P2 ;  /* 0x00000014160e7211 */ /* 0x000fe400010f0eff */
[-C--:B------:R-:W-:Y:S02]  /*0220*/  LEA R4, P2, R5, R6.reuse, 0x2 ;  /* 0x0000000605047211 */ /* 0x080fe400078410ff */
[----:B0-----:R-:W-:Y:S02]  /*0230*/  LEA R2, P1, R15, R6, 0x2 ;  /* 0x000000060f027211 */ /* 0x001fe400078210ff */
[-C--:B------:R-:W-:Y:S02]  /*0240*/  LEA.HI.X R5, R5, R7.reuse, R23, 0x2, P2 ;  /* 0x0000000705057211 */ /* 0x080fe400010f1417 */
[----:B------:R-:W-:Y:S01]  /*0250*/  LEA.HI.X R3, R15, R7, R14, 0x2, P1 ;  /* 0x000000070f037211 */ /* 0x000fe200008f140e */
[----:B------:R-:W-:Y:S08]  /*0260*/  @P0 BRA `(.L_x_1) ;  /* 0x0000000000700947 */ /* 0x000ff00003800000 */
[C---:B-----5:R-:W-:Y:S01]  /*0270*/  ISETP.GT.AND P0, PT, R0.reuse, R19, PT ;  /* 0x000000130000720c */ /* 0x060fe20003f04270 */
[----:B------:R-:W-:Y:S03]  /*0280*/  BSSY.RECONVERGENT B1, `(.L_x_2) ;  /* 0x0000006000017945 */ /* 0x000fe60003800200 */
[----:B------:R-:W-:-:S13]  /*0290*/  ISETP.LT.OR P0, PT, R0, 0x1, P0 ;  /* 0x000000010000780c */ /* 0x000fda0000701670 */
[----:B------:R-:W-:Y:S05]  /*02a0*/  @P0 BRA `(.L_x_3) ;  /* 0x00000000000c0947 */ /* 0x000fea0003800000 */
[----:B------:R-:W2:Y:S02]  /*02b0*/  LD.E R14, desc[UR4][R2.64+-0x4] ;  /* 0xfffffc04020e7980 */ /* 0x000ea4000c101900 */
[----:B--2---:R-:W-:-:S13]  /*02c0*/  ISETP.GT.AND P0, PT, R14, RZ, PT ;  /* 0x000000ff0e00720c */ /* 0x004fda0003f04270 */
[----:B------:R-:W-:Y:S05]  /*02d0*/  @P0 BRA `(.L_x_4) ;  /* 0x0000000400bc0947 */ /* 0x000fea0003800000 */
.L_x_3:
[----:B------:R-:W-:Y:S05]  /*02e0*/  BSYNC.RECONVERGENT B1 ;  /* 0x0000000000017941 */ /* 0x000fea0003800200 */
.L_x_2:
[C---:B------:R-:W-:Y:S01]  /*02f0*/  ISETP.GE.AND P0, PT, R0.reuse, R19, PT ;  /* 0x000000130000720c */ /* 0x040fe20003f06270 */
[----:B------:R-:W-:Y:S03]  /*0300*/  BSSY.RECONVERGENT B2, `(.L_x_5) ;  /* 0x0000006000027945 */ /* 0x000fe60003800200 */
[----:B------:R-:W-:-:S13]  /*0310*/  ISETP.LT.OR P0, PT, R0, RZ, P0 ;  /* 0x000000ff0000720c */ /* 0x000fda0000701670 */
[----:B------:R-:W-:Y:S05]  /*0320*/  @P0 BRA `(.L_x_6) ;  /* 0x00000000000c0947 */ /* 0x000fea0003800000 */
[----:B------:R-:W2:Y:S02]  /*0330*/  LD.E R14, desc[UR4][R4.64+-0x4] ;  /* 0xfffffc04040e7980 */ /* 0x000ea4000c101900 */
[----:B--2---:R-:W-:-:S13]  /*0340*/  ISETP.GT.AND P0, PT, R14, RZ, PT ;  /* 0x000000ff0e00720c */ /* 0x004fda0003f04270 */
[----:B------:R-:W-:Y:S05]  /*0350*/  @P0 BRA `(.L_x_4) ;  /* 0x00000004009c0947 */ /* 0x000fea0003800000 */
.L_x_6:
[----:B------:R-:W-:Y:S05]  /*0360*/  BSYNC.RECONVERGENT B2 ;  /* 0x0000000000027941 */ /* 0x000fea0003800200 */
.L_x_5:
[----:B------:R-:W-:-:S05]  /*0370*/  VIADD R14, R0, 0x1 ;  /* 0x00000001000e7836 */ /* 0x000fca0000000000 */
[----:B------:R-:W-:-:S04]  /*0380*/  ISETP.GE.AND P0, PT, R14, R19, PT ;  /* 0x000000130e00720c */ /* 0x000fc80003f06270 */
[----:B------:R-:W-:-:S13]  /*0390*/  ISETP.LT.OR P0, PT, R0, -0x1, P0 ;  /* 0xffffffff0000780c */ /* 0x000fda0000701670 */
[----:B------:R-:W-:Y:S05]  /*03a0*/  @P0 BRA `(.L_x_1) ;  /* 0x0000000000200947 */ /* 0x000fea0003800000 */
[----:B------:R-:W-:-:S05]  /*03b0*/  IMAD R14, R16, R14, RZ ;  /* 0x0000000e100e7224 */ /* 0x000fca00078e02ff */
[----:B------:R-:W-:-:S04]  /*03c0*/  IADD3 R15, P0, PT, R17, R14, RZ ;  /* 0x0000000e110f7210 */ /* 0x000fc80007f1e0ff */
[----:B------:R-:W-:Y:S02]  /*03d0*/  LEA.HI.X.SX32 R23, R14, RZ, 0x1, P0 ;  /* 0x000000ff0e177211 */ /* 0x000fe400000f0eff */
[----:B------:R-:W-:-:S04]  /*03e0*/  LEA R14, P0, R15, R6, 0x2 ;  /* 0x000000060f0e7211 */ /* 0x000fc800078010ff */
[----:B------:R-:W-:-:S05]  /*03f0*/  LEA.HI.X R15, R15, R7, R23, 0x2, P0 ;  /* 0x000000070f0f7211 */ /* 0x000fca00000f1417 */
[----:B------:R-:W2:Y:S02]  /*0400*/  LD.E R14, desc[UR4][R14.64+-0x4] ;  /* 0xfffffc040e0e7980 */ /* 0x000ea4000c101900 */
[----:B--2---:R-:W-:-:S13]  /*0410*/  ISETP.GT.AND P0, PT, R14, RZ, PT ;  /* 0x000000ff0e00720c */ /* 0x004fda0003f04270 */
[----:B------:R-:W-:Y:S05]  /*0420*/  @P0 BRA `(.L_x_4) ;  /* 0x0000000400680947 */ /* 0x000fea0003800000 */
.L_x_1:
[----:B------:R-:W-:Y:S05]  /*0430*/  BSYNC.RECONVERGENT B0 ;  /* 0x0000000000007941 */ /* 0x000fea0003800200 */
.L_x_0:
[C---:B------:R-:W-:Y:S01]  /*0440*/  ISETP.GE.AND P0, PT, R17.reuse, R16, PT ;  /* 0x000000101100720c */ /* 0x040fe20003f06270 */
[----:B------:R-:W-:Y:S03]  /*0450*/  BSSY.RECONVERGENT B3, `(.L_x_7) ;  /* 0x0000016000037945 */ /* 0x000fe60003800200 */
[----:B------:R-:W-:-:S13]  /*0460*/  ISETP.LT.OR P0, PT, R17, RZ, P0 ;  /* 0x000000ff1100720c */ /* 0x000fda0000701670 */
[----:B------:R-:W-:Y:S05]  /*0470*/  @P0 BRA `(.L_x_8) ;  /* 0x00000000004c0947 */ /* 0x000fea0003800000 */
[C---:B-----5:R-:W-:Y:S01]  /*0480*/  ISETP.GT.AND P0, PT, R0.reuse, R19, PT ;  /* 0x000000130000720c */ /* 0x060fe20003f04270 */
[----:B------:R-:W-:Y:S03]  /*0490*/  BSSY.RECONVERGENT B4, `(.L_x_9) ;  /* 0x0000008000047945 */ /* 0x000fe60003800200 */
[----:B------:R-:W-:-:S13]  /*04a0*/  ISETP.LT.OR P0, PT, R0, 0x1, P0 ;  /* 0x000000010000780c */ /* 0x000fda0000701670 */
[----:B------:R-:W-:Y:S05]  /*04b0*/  @P0 BRA `(.L_x_10) ;  /* 0x0000000000140947 */ /* 0x000fea0003800000 */
[----:B------:R-:W-:-:S04]  /*04c0*/  IMAD.IADD R15, R17, 0x1, R22 ;  /* 0x00000001110f7824 */ /* 0x000fc800078e0216 */
[----:B------:R-:W-:-:S06]  /*04d0*/  IMAD.WIDE R14, R15, 0x4, R6 ;  /* 0x000000040f0e7825 */ /* 0x000fcc00078e0206 */
[----:B------:R-:W2:Y:S02]  /*04e0*/  LD.E R14, desc[UR4][R14.64] ;  /* 0x000000040e0e7980 */ /* 0x000ea4000c101900 */
[----:B--2---:R-:W-:-:S13]  /*04f0*/  ISETP.GT.AND P0, PT, R14, RZ, PT ;  /* 0x000000ff0e00720c */ /* 0x004fda0003f04270 */
[----:B------:R-:W-:Y:S05]  /*0500*/  @P0 BRA `(.L_x_4) ;  /* 0x0000000400300947 */ /* 0x000fea0003800000 */
.L_x_10:
[----:B------:R-:W-:Y:S05]  /*0510*/  BSYNC.RECONVERGENT B4 ;  /* 0x0000000000047941 */ /* 0x000fea0003800200 */
.L_x_9:
[----:B------:R-:W-:-:S05]  /*0520*/  VIADD R14, R0, 0x1 ;  /* 0x00000001000e7836 */ /* 0x000fca0000000000 */
[----:B------:R-:W-:-:S04]  /*0530*/  ISETP.GE.AND P0, PT, R14, R19, PT ;  /* 0x000000130e00720c */ /* 0x000fc80003f06270 */
[----:B------:R-:W-:-:S13]  /*0540*/  ISETP.LT.OR P0, PT, R0, -0x1, P0 ;  /* 0xffffffff0000780c */ /* 0x000fda0000701670 */
[----:B------:R-:W-:Y:S05]  /*0550*/  @P0 BRA `(.L_x_8) ;  /* 0x0000000000140947 */ /* 0x000fea0003800000 */
[----:B------:R-:W-:-:S04]  /*0560*/  IMAD R15, R16, R14, R17 ;  /* 0x0000000e100f7224 */ /* 0x000fc800078e0211 */
[----:B------:R-:W-:-:S06]  /*0570*/  IMAD.WIDE R14, R15, 0x4, R6 ;  /* 0x000000040f0e7825 */ /* 0x000fcc00078e0206 */
[----:B------:R-:W2:Y:S02]  /*0580*/  LD.E R14, desc[UR4][R14.64] ;  /* 0x000000040e0e7980 */ /* 0x000ea4000c101900 */
[----:B--2---:R-:W-:-:S13]  /*0590*/  ISETP.GT.AND P0, PT, R14, RZ, PT ;  /* 0x000000ff0e00720c */ /* 0x004fda0003f04270 */
[----:B------:R-:W-:Y:S05]  /*05a0*/  @P0 BRA `(.L_x_4) ;  /* 0x0000000400080947 */ /* 0x000fea0003800000 */
.L_x_8:
[----:B------:R-:W-:Y:S05]  /*05b0*/  BSYNC.RECONVERGENT B3 ;  /* 0x0000000000037941 */ /* 0x000fea0003800200 */
.L_x_7:
[----:B------:R-:W-:Y:S01]  /*05c0*/  VIADD R15, R17, 0x1 ;  /* 0x00000001110f7836 */ /* 0x000fe20000000000 */
[----:B------:R-:W-:Y:S04]  /*05d0*/  BSSY.RECONVERGENT B5, `(.L_x_11) ;  /* 0x0000020000057945 */ /* 0x000fe80003800200 */
[----:B------:R-:W-:-:S04]  /*05e0*/  ISETP.GE.AND P0, PT, R15, R16, PT ;  /* 0x000000100f00720c */ /* 0x000fc80003f06270 */
[----:B------:R-:W-:-:S13]  /*05f0*/  ISETP.LT.OR P0, PT, R17, -0x1, P0 ;  /* 0xffffffff1100780c */ /* 0x000fda0000701670 */
[----:B------:R-:W-:Y:S05]  /*0600*/  @P0 BRA `(.L_x_12) ;  /* 0x0000000000700947 */ /* 0x000fea0003800000 */
[C---:B-----5:R-:W-:Y:S01]  /*0610*/  ISETP.GT.AND P0, PT, R0.reuse, R19, PT ;  /* 0x000000130000720c */ /* 0x060fe20003f04270 */
[----:B------:R-:W-:Y:S03]  /*0620*/  BSSY.RECONVERGENT B6, `(.L_x_13) ;  /* 0x0000006000067945 */ /* 0x000fe60003800200 */
[----:B------:R-:W-:-:S13]  /*0630*/  ISETP.LT.OR P0, PT, R0, 0x1, P0 ;  /* 0x000000010000780c */ /* 0x000fda0000701670 */
[----:B------:R-:W-:Y:S05]  /*0640*/  @P0 BRA `(.L_x_14) ;  /* 0x00000000000c0947 */ /* 0x000fea0003800000 */
[----:B------:R-:W2:Y:S02]  /*0650*/  LD.E R2, desc[UR4][R2.64+0x4] ;  /* 0x0000040402027980 */ /* 0x000ea4000c101900 */
[----:B--2---:R-:W-:-:S13]  /*0660*/  ISETP.GT.AND P0, PT, R2, RZ, PT ;  /* 0x000000ff0200720c */ /* 0x004fda0003f04270 */
[----:B------:R-:W-:Y:S05]  /*0670*/  @P0 BRA `(.L_x_4) ;  /* 0x0000000000d40947 */ /* 0x000fea0003800000 */
.L_x_14:
[----:B------:R-:W-:Y:S05]  /*0680*/  BSYNC.RECONVERGENT B6 ;  /* 0x0000000000067941 */ /* 0x000fea0003800200 */
.L_x_13:
[C---:B------:R-:W-:Y:S01]  /*0690*/  ISETP.GE.AND P0, PT, R0.reuse, R19, PT ;  /* 0x000000130000720c */ /* 0x040fe20003f06270 */
[----:B------:R-:W-:Y:S03]  /*06a0*/  BSSY.RECONVERGENT B7, `(.L_x_15) ;  /* 0x0000006000077945 */ /* 0x000fe60003800200 */
[----:B------:R-:W-:-:S13]  /*06b0*/  ISETP.LT.OR P0, PT, R0, RZ, P0 ;  /* 0x000000ff0000720c */ /* 0x000fda0000701670 */
[----:B------:R-:W-:Y:S05]  /*06c0*/  @P0 BRA `(.L_x_16) ;  /* 0x00000000000c0947 */ /* 0x000fea0003800000 */
[----:B------:R-:W2:Y:S02]  /*06d0*/  LD.E R4, desc[UR4][R4.64+0x4] ;  /* 0x0000040404047980 */ /* 0x000ea4000c101900 */
[----:B--2---:R-:W-:-:S13]  /*06e0*/  ISETP.GT.AND P0, PT, R4, RZ, PT ;  /* 0x000000ff0400720c */ /* 0x004fda0003f04270 */
[----:B------:R-:W-:Y:S05]  /*06f0*/  @P0 BRA `(.L_x_4) ;  /* 0x0000000000b40947 */ /* 0x000fea0003800000 */
.L_x_16:
[----:B------:R-:W-:Y:S05]  /*0700*/  BSYNC.RECONVERGENT B7 ;  /* 0x0000000000077941 */ /* 0x000fea0003800200 */
.L_x_15:
[----:B------:R-:W-:-:S05]  /*0710*/  VIADD R2, R0, 0x1 ;  /* 0x0000000100027836 */ /* 0x000fca0000000000 */
[----:B------:R-:W-:-:S04]  /*0720*/  ISETP.GE.AND P0, PT, R2, R19, PT ;  /* 0x000000130200720c */ /* 0x000fc80003f06270 */
[----:B------:R-:W-:-:S13]  /*0730*/  ISETP.LT.OR P0, PT, R0, -0x1, P0 ;  /* 0xffffffff0000780c */ /* 0x000fda0000701670 */
[----:B------:R-:W-:Y:S05]  /*0740*/  @P0 BRA `(.L_x_12) ;  /* 0x0000000000200947 */ /* 0x000fea0003800000 */
[----:B------:R-:W-:-:S05]  /*0750*/  IMAD R2, R16, R2, RZ ;  /* 0x0000000210027224 */ /* 0x000fca00078e02ff */
[----:B------:R-:W-:-:S04]  /*0760*/  IADD3 R5, P0, PT, R17, R2, RZ ;  /* 0x0000000211057210 */ /* 0x000fc80007f1e0ff */
[----:B------:R-:W-:Y:S02]  /*0770*/  LEA.HI.X.SX32 R3, R2, R20, 0x1, P0 ;  /* 0x0000001402037211 */ /* 0x000fe400000f0eff */
[----:B------:R-:W-:-:S04]  /*0780*/  LEA R2, P0, R5, R6, 0x2 ;  /* 0x0000000605027211 */ /* 0x000fc800078010ff */
[----:B------:R-:W-:-:S05]  /*0790*/  LEA.HI.X R3, R5, R7, R3, 0x2, P0 ;  /* 0x0000000705037211 */ /* 0x000fca00000f1403 */
[----:B------:R-:W2:Y:S02]  /*07a0*/  LD.E R2, desc[UR4][R2.64+0x4] ;  /* 0x0000040402027980 */ /* 0x000ea4000c101900 */
[----:B--2---:R-:W-:-:S13]  /*07b0*/  ISETP.GT.AND P0, PT, R2, RZ, PT ;  /* 0x000000ff0200720c */ /* 0x004fda0003f04270 */
[----:B------:R-:W-:Y:S05]  /*07c0*/  @P0 BRA `(.L_x_4) ;  /* 0x0000000000800947 */ /* 0x000fea0003800000 */
.L_x_12:
[----:B------:R-:W-:Y:S05]  /*07d0*/  BSYNC.RECONVERGENT B5 ;  /* 0x0000000000057941 */ /* 0x000fea0003800200 */
.L_x_11:
[----:B-----5:R-:W-:Y:S01]  /*07e0*/  IMAD.SHL.U32 R3, R18, 0x2000, RZ ;  /* 0x0000200012037824 */ /* 0x020fe200078e00ff */
[----:B------:R-:W-:Y:S04]  /*07f0*/  BSSY.RECONVERGENT B0, `(.L_x_17) ;  /* 0x000000f000007945 */ /* 0x000fe80003800200 */
[----:B------:R-:W-:-:S04]  /*0800*/  LOP3.LUT R3, R3, R18, RZ, 0x3c, !PT ;  /* 0x0000001203037212 */ /* 0x000fc800078e3cff */
[----:B------:R-:W-:-:S04]  /*0810*/  SHF.R.U32.HI R2, RZ, 0x11, R3 ;  /* 0x00000011ff027819 */ /* 0x000fc80000011603 */
[----:B------:R-:W-:-:S04]  /*0820*/  LOP3.LUT R2, R2, R3, RZ, 0x3c, !PT ;  /* 0x0000000302027212 */ /* 0x000fc800078e3cff */
[----:B------:R-:W-:-:S04]  /*0830*/  LOP3.LUT R3, R2, 0x3, RZ, 0xc0, !PT ;  /* 0x0000000302037812 */ /* 0x000fc800078ec0ff */
[----:B------:R-:W-:-:S13]  /*0840*/  ISETP.GT.AND P0, PT, R3, 0x1, PT ;  /* 0x000000010300780c */ /* 0x000fda0003f04270 */
[----:B------:R-:W-:Y:S05]  /*0850*/  @P0 BRA `(.L_x_18) ;  /* 0x0000000000140947 */ /* 0x000fea0003800000 */
[----:B------:R-:W-:Y:S01]  /*0860*/  ISETP.NE.AND P0, PT, R3, RZ, PT ;  /* 0x000000ff0300720c */ /* 0x000fe20003f05270 */
[----:B------:R-:W-:-:S12]  /*0870*/  IMAD.MOV.U32 R21, RZ, RZ, R0 ;  /* 0x000000ffff157224 */ /* 0x000fd800078e0000 */
[----:B------:R-:W-:Y:S05]  /*0880*/  @!P0 BRA `(.L_x_19) ;  /* 0x0000000000148947 */ /* 0x000fea0003800000 */
[----:B------:R-:W-:Y:S01]  /*0890*/  VIADD R15, R17, 0xffffffff ;  /* 0xffffffff110f7836 */ /* 0x000fe20000000000 */
[----:B------:R-:W-:Y:S06]  /*08a0*/  BRA `(.L_x_19) ;  /* 0x00000000000c7947 */ /* 0x000fec0003800000 */
.L_x_18:
[----:B------:R-:W-:Y:S01]  /*08b0*/  ISETP.NE.AND P0, PT, R3, 0x2, PT ;  /* 0x000000020300780c */ /* 0x000fe20003f05270 */
[----:B------:R-:W-:-:S12]  /*08c0*/  IMAD.MOV.U32 R15, RZ, RZ, R17 ;  /* 0x000000ffff0f7224 */ /* 0x000fd800078e0011 */
[----:B------:R-:W-:-:S07]  /*08d0*/  @!P0 VIADD R21, R0, 0x1 ;  /* 0x0000000100158836 */ /* 0x000fce0000000000 */
.L_x_19:
[----:B------:R-:W-:Y:S05]  /*08e0*/  BSYNC.RECONVERGENT B0 ;  /* 0x0000000000007941 */ /* 0x000fea0003800200 */
.L_x_17:
[----:B------:R-:W-:Y:S01]  /*08f0*/  ISETP.GE.AND P2, PT, R15, RZ, PT ;  /* 0x000000ff0f00720c */ /* 0x000fe20003f46270 */
[----:B------:R-:W-:Y:S01]  /*0900*/  IMAD.SHL.U32 R3, R2, 0x20, RZ ;  /* 0x0000002002037824 */ /* 0x000fe200078e00ff */
[----:B------:R-:W-:Y:S02]  /*0910*/  ISETP.GE.AND P1, PT, R21, RZ, PT ;  /* 0x000000ff1500720c */ /* 0x000fe40003f26270 */
[----:B------:R-:W-:Y:S02]  /*0920*/  ISETP.GE.AND P0, PT, R15, R16, PT ;  /* 0x000000100f00720c */ /* 0x000fe40003f06270 */
[----:B------:R-:W-:-:S05]  /*0930*/  LOP3.LUT R7, R3, R2, RZ, 0x3c, !PT ;  /* 0x0000000203077212 */ /* 0x000fca00078e3cff */
[----:B------:R-:W-:Y:S02]  /*0940*/  STG.E desc[UR4][R12.64+0xc], R7 ;  /* 0x00000c070c007986 */ /* 0x000fe4000c101904 */
[----:B------:R-:W-:Y:S01]  /*0950*/  @!P2 VIADD R15, R16, 0xffffffff ;  /* 0xffffffff100fa836 */ /* 0x000fe20000000000 */
[----:B------:R-:W-:Y:S01]  /*0960*/  ISETP.GE.AND P2, PT, R21, R19, PT ;  /* 0x000000131500720c */ /* 0x000fe20003f46270 */
[----:B------:R-:W-:-:S03]  /*0970*/  @!P1 VIADD R21, R19, 0xffffffff ;  /* 0xffffffff13159836 */ /* 0x000fc60000000000 */
[----:B------:R-:W-:Y:S02]  /*0980*/  SEL R3, R15, RZ, !P0 ;  /* 0x000000ff0f037207 */ /* 0x000fe40004000000 */
[----:B------:R-:W-:-:S03]  /*0990*/  SEL R5, R21, RZ, !P2 ;  /* 0x000000ff15057207 */ /* 0x000fc60005000000 */
[----:B------:R-:W-:Y:S04]  /*09a0*/  STG.E desc[UR4][R12.64], R3 ;  /* 0x000000030c007986 */ /* 0x000fe8000c101904 */
[----:B------:R-:W-:Y:S01]  /*09b0*/  STG.E desc[UR4][R12.64+0x4], R5 ;  /* 0x000004050c007986 */ /* 0x000fe2000c101904 */
[----:B------:R-:W-:Y:S05]  /*09c0*/  EXIT ;  /* 0x000000000000794d */ /* 0x000fea0003800000 */
.L_x_4:
[----:B------:R-:W-:-:S05]  /*09d0*/  IMAD.MOV.U32 R5, RZ, RZ, 0x1 ;  /* 0x00000001ff057424 */ /* 0x000fca00078e00ff */
[----:B------:R-:W-:Y:S04]  /*09e0*/  STG.E desc[UR4][R12.64+0x8], R5 ;  /* 0x000008050c007986 */ /* 0x000fe8000c101904 */
[----:B------:R-:W2:Y:S04]  /*09f0*/  LDG.E R10, desc[UR4][R10.64] ;  /* 0x000000040a0a7981 */ /* 0x000ea8000c1e1900 */
[----:B------:R-:W3:Y:S01]  /*0a00*/  LDG.E.64 R8, desc[UR4][R8.64] ;  /* 0x0000000408087981 */ /* 0x000ee2000c1e1b00 */
[----:B--2---:R-:W-:-:S04]  /*0a10*/  IMAD R3, R0, R10, R17 ;  /* 0x0000000a00037224 */ /* 0x004fc800078e0211 */
[----:B---3--:R-:W-:-:S05]  /*0a20*/  IMAD.WIDE R2, R3, 0x4, R8 ;  /* 0x0000000403027825 */ /* 0x008fca00078e0208 */
[----:B------:R-:W-:Y:S01]  /*0a30*/  ATOM.E.ADD.STRONG.GPU PT, RZ, desc[UR4][R2.64], R5 ;  /* 0x8000000502ff798a */ /* 0x000fe200081ef104 */
[----:B------:R-:W-:Y:S05]  /*0a40*/  EXIT ;  /* 0x000000000000794d */ /* 0x000fea0003800000 */
.L_x_20:
[----:B------:R-:W-:-:S00]  /*0a50*/  BRA `(.L_x_20) ;  /* 0xfffffffc00fc7947 */ /* 0x000fc0000383ffff */
[----:B------:R-:W-:-:S00]  /*0a60*/  NOP ;  /* 0x0000000000007918 */ /* 0x000fc00000000000 */
        /* <DEDUP_REMOVED lines=9> */
.L_x_22:


//--------------------- .text._Z14init_particlesP8Particlei --------------------------
	.section	.text._Z14init_particlesP8Particlei,"ax",@progbits
	.align	128
        .global         _Z14init_particlesP8Particlei
        .type           _Z14init_particlesP8Particlei,@function
        .size           _Z14init_particlesP8Particlei,(.L_x_23 - _Z14init_particlesP8Particlei)
        .other          _Z14init_particlesP8Particlei,@"STO_CUDA_ENTRY STV_DEFAULT"
_Z14init_particlesP8Particlei:
.text._Z14init_particlesP8Particlei:
        /* <DEDUP_REMOVED lines=9> */
[----:B------:R-:W0:Y:S07]  /*0090*/  LDCU.64 UR4, c[0x0][0x358] ;  /* 0x00006b00ff0477ac */ /* 0x000e2e0008000a00 */
[----:B------:R-:W1:Y:S01]  /*00a0*/  LDC.64 R6, c[0x4][RZ] ;  /* 0x01000000ff067b82 */ /* 0x000e620000000a00 */
[----:B0-----:R-:W2:Y:S04]  /*00b0*/  LDG.E R3, desc[UR4][R8.64] ;  /* 0x0000000408037981 */ /* 0x001ea8000c1e1900 */
[----:B-1----:R0:W3:Y:S01]  /*00c0*/  LDG.E R2, desc[UR4][R6.64] ;  /* 0x0000000406027981 */ /* 0x0020e2000c1e1900 */
[----:B------:R-:W-:-:S02]  /*00d0*/  IMAD.SHL.U32 R11, R0, 0x4, RZ ;  /* 0x00000004000b7824 */ /* 0x000fc400078e00ff */
[----:B------:R-:W-:-:S05]  /*00e0*/  IMAD.SHL.U32 R12, R0, 0x8000, RZ ;  /* 0x00008000000c7824 */ /* 0x000fca00078e00ff */
[----:B------:R-:W-:Y:S01]  /*00f0*/  LOP3.LUT R12, R11, R12, RZ, 0x3c, !PT ;  /* 0x0000000c0b0c7212 */ /* 0x000fe200078e3cff */
[----:B0-----:R-:W-:-:S03]  /*0100*/  HFMA2 R6, -RZ, RZ, 0, 0 ;  /* 0x00000000ff067431 */ /* 0x001fc600000001ff */
[----:B------:R-:W-:-:S04]  /*0110*/  SHF.R.U32.HI R9, RZ, 0x11, R12 ;  /* 0x00000011ff097819 */ /* 0x000fc8000001160c */
[----:B------:R-:W-:-:S04]  /*0120*/  LOP3.LUT R9, R9, R12, RZ, 0x3c, !PT ;  /* 0x0000000c09097212 */ /* 0x000fc800078e3cff */
[----:B------:R-:W-:-:S04]  /*0130*/  SHF.L.U32 R8, R9, 0x5, RZ ;  /* 0x0000000509087819 */ /* 0x000fc800000006ff */
[----:B------:R-:W-:Y:S01]  /*0140*/  LOP3.LUT R8, R8, R9, RZ, 0x3c, !PT ;  /* 0x0000000908087212 */ /* 0x000fe200078e3cff */
[----:B--2---:R-:W0:Y:S08]  /*0150*/  I2F.U32.RP R13, R3 ;  /* 0x00000003000d7306 */ /* 0x004e300000209000 */
[----:B---3--:R-:W1:Y:S08]  /*0160*/  I2F.U32.RP R10, R2 ;  /* 0x00000002000a7306 */ /* 0x008e700000209000 */
[----:B0-----:R-:W0:Y:S08]  /*0170*/  MUFU.RCP R13, R13 ;  /* 0x0000000d000d7308 */ /* 0x001e300000001000 */
[----:B-1----:R-:W1:Y:S01]  /*0180*/  MUFU.RCP R10, R10 ;  /* 0x0000000a000a7308 */ /* 0x002e620000001000 */
[----:B0-----:R-:W-:-:S07]  /*0190*/  IADD3 R14, PT, PT, R13, 0xffffffe, RZ ;  /* 0x0ffffffe0d0e7810 */ /* 0x001fce0007ffe0ff */
[----:B------:R-:W0:Y:S01]  /*01a0*/  F2I.FTZ.U32.TRUNC.NTZ R7, R14 ;  /* 0x0000000e00077305 */ /* 0x000e22000021f000 */
[----:B-1----:R-:W-:-:S07]  /*01b0*/  VIADD R4, R10, 0xffffffe ;  /* 0x0ffffffe0a047836 */ /* 0x002fce0000000000 */
[----:B------:R1:W2:Y:S01]  /*01c0*/  F2I.FTZ.U32.TRUNC.NTZ R5, R4 ;  /* 0x0000000400057305 */ /* 0x0002a2000021f000 */
[----:B------:R-:W-:Y:S01]  /*01d0*/  IADD3 R13, PT, PT, RZ, -R2, RZ ;  /* 0x80000002ff0d7210 */ /* 0x000fe20007ffe0ff */
[----:B------:R-:W-:-:S04]  /*01e0*/  IMAD.MOV R15, RZ, RZ, -R3 ;  /* 0x000000ffff0f7224 */ /* 0x000fc800078e0a03 */
[----:B0-----:R-:W-:Y:S02]  /*01f0*/  IMAD R15, R15, R7, RZ ;  /* 0x000000070f0f7224 */ /* 0x001fe400078e02ff */
[----:B-1----:R-:W-:Y:S02]  /*0200*/  IMAD.MOV.U32 R4, RZ, RZ, RZ ;  /* 0x000000ffff047224 */ /* 0x002fe400078e00ff */
[----:B------:R-:W-:-:S04]  /*0210*/  IMAD.HI.U32 R7, R7, R15, R6 ;  /* 0x0000000f07077227 */ /* 0x000fc800078e0006 */
[----:B--2---:R-:W-:-:S04]  /*0220*/  IMAD R13, R13, R5, RZ ;  /* 0x000000050d0d7224 */ /* 0x004fc800078e02ff */
[----:B------:R-:W-:-:S04]  /*0230*/  IMAD.HI.U32 R4, R5, R13, R4 ;  /* 0x0000000d05047227 */ /* 0x000fc800078e0004 */
[----:B------:R-:W-:-:S04]  /*0240*/  IMAD.HI.U32 R7, R7, R8, RZ ;  /* 0x0000000807077227 */ /* 0x000fc800078e00ff */
[----:B------:R-:W-:Y:S01]  /*0250*/  IMAD.HI.U32 R4, R4, R11, RZ ;  /* 0x0000000b04047227 */ /* 0x000fe200078e00ff */
[----:B------:R-:W-:-:S03]  /*0260*/  IADD3 R7, PT, PT, -R7, RZ, RZ ;  /* 0x000000ff07077210 */ /* 0x000fc60007ffe1ff */
[----:B------:R-:W-:Y:S02]  /*0270*/  IMAD.MOV R4, RZ, RZ, -R4 ;  /* 0x000000ffff047224 */ /* 0x000fe400078e0a04 */
[----:B------:R-:W-:Y:S02]  /*0280*/  IMAD R6, R3, R7, R8 ;  /* 0x0000000703067224 */ /* 0x000fe400078e0208 */
[----:B------:R-:W-:Y:S02]  /*0290*/  IMAD R11, R2, R4, R11 ;  /* 0x00000004020b7224 */ /* 0x000fe400078e020b */
[----:B------:R-:W0:Y:S01]  /*02a0*/  LDC.64 R4, c[0x0][0x380] ;  /* 0x0000e000ff047b82 */ /* 0x000e220000000a00 */
[----:B------:R-:W-:Y:S02]  /*02b0*/  ISETP.GE.U32.AND P1, PT, R6, R3, PT ;  /* 0x000000030600720c */ /* 0x000fe40003f26070 */
[----:B------:R-:W-:Y:S02]  /*02c0*/  ISETP.GE.U32.AND P0, PT, R11, R2, PT ;  /* 0x000000020b00720c */ /* 0x000fe40003f06070 */
[----:B------:R-:W-:-:S09]  /*02d0*/  ISETP.NE.U32.AND P3, PT, R3, RZ, PT ;  /* 0x000000ff0300720c */ /* 0x000fd20003f65070 */
[----:B------:R-:W-:Y:S02]  /*02e0*/  @P1 IADD3 R6, PT, PT, -R3, R6, RZ ;  /* 0x0000000603061210 */ /* 0x000fe40007ffe1ff */
[----:B------:R-:W-:Y:S01]  /*02f0*/  @P0 IMAD.IADD R11, R11, 0x1, -R2 ;  /* 0x000000010b0b0824 */ /* 0x000fe200078e0a02 */
[----:B------:R-:W-:Y:S02]  /*0300*/  ISETP.NE.U32.AND P1, PT, R2, RZ, PT ;  /* 0x000000ff0200720c */ /* 0x000fe40003f25070 */
[----:B------:R-:W-:Y:S02]  /*0310*/  ISETP.GE.U32.AND P2, PT, R6, R3, PT ;  /* 0x000000030600720c */ /* 0x000fe40003f46070 */
[----:B------:R-:W-:Y:S01]  /*0320*/  ISETP.GE.U32.AND P0, PT, R11, R2, PT ;  /* 0x000000020b00720c */ /* 0x000fe20003f06070 */
[----:B0-----:R-:W-:-:S10]  /*0330*/  IMAD.WIDE R4, R0, 0x10, R4 ;  /* 0x0000001000047825 */ /* 0x001fd400078e0204 */
[----:B------:R-:W-:Y:S02]  /*0340*/  @P2 IADD3 R6, PT, PT, -R3, R6, RZ ;  /* 0x0000000603062210 */ /* 0x000fe40007ffe1ff */
[----:B------:R-:W-:Y:S01]  /*0350*/  @P0 IMAD.IADD R11, R11, 0x1, -R2 ;  /* 0x000000010b0b0824 */ /* 0x000fe200078e0a02 */
[----:B------:R-:W-:Y:S02]  /*0360*/  @!P1 LOP3.LUT R11, RZ, R2, RZ, 0x33, !PT ;  /* 0x00000002ff0b9212 */ /* 0x000fe400078e33ff */
[----:B------:R-:W-:Y:S01]  /*0370*/  @!P3 LOP3.LUT R6, RZ, R3, RZ, 0x33, !PT ;  /* 0x00000003ff06b212 */ /* 0x000fe200078e33ff */
[----:B------:R-:W-:Y:S04]  /*0380*/  STG.E desc[UR4][R4.64+0xc], R8 ;  /* 0x00000c0804007986 */ /* 0x000fe8000c101904 */
[----:B------:R-:W-:Y:S04]  /*0390*/  STG.E desc[UR4][R4.64], R11 ;  /* 0x0000000b04007986 */ /* 0x000fe8000c101904 */
[----:B------:R-:W-:Y:S04]  /*03a0*/  STG.E desc[UR4][R4.64+0x8], RZ ;  /* 0x000008ff04007986 */ /* 0x000fe8000c101904 */
[----:B------:R-:W-:Y:S01]  /*03b0*/  STG.E desc[UR4][R4.64+0x4], R6 ;  /* 0x0000040604007986 */ /* 0x000fe2000c101904 */
[----:B------:R-:W-:Y:S05]  /*03c0*/  EXIT ;  /* 0x000000000000794d */ /* 0x000fea0003800000 */
.L_x_21:
        /* <DEDUP_REMOVED lines=11> */
.L_x_23:


//--------------------- .nv.shared.reserved.0     --------------------------
	.section	.nv.shared.reserved.0,"aw",@nobits
	.weak		__nv_reservedSMEM_offset_0_alias
	.size		__nv_reservedSMEM_offset_0_alias, 0, 64
	.other		__nv_reservedSMEM_offset_0_alias,@"STO_CUDA_RESERVED_SHARED STV_DEFAULT"
__nv_reservedSMEM_offset_0_alias:
	.zero		0
	.zero		64


//--------------------- .nv.global                --------------------------
	.section	.nv.global,"aw",@nobits
	.align	8
.nv.global:
	.type		d_map,@object
	.size		d_map,(d_width - d_map)
d_map:
	.zero		8
	.type		d_width,@object
	.size		d_width,(d_height - d_width)
d_width:
	.zero		4
	.type		d_height,@object
	.size		d_height,(.L_1 - d_height)
d_height:
	.zero		4
.L_1:


//--------------------- .nv.constant0._Z4tickP8Particlei --------------------------
	.section	.nv.constant0._Z4tickP8Particlei,"a",@progbits
	.sectionflags	@""
	.align	4
.nv.constant0._Z4tickP8Particlei:
	.zero		908


//--------------------- .nv.constant0._Z14init_particlesP8Particlei --------------------------
	.section	.nv.constant0._Z14init_particlesP8Particlei,"a",@progbits
	.sectionflags	@""
	.align	4
.nv.constant0._Z14init_particlesP8Particlei:
	.zero		908


//--------------------- SYMBOLS --------------------------

	.type		.nv.reservedSmem.offset0,@object
	.size		.nv.reservedSmem.offset0,0x4
